	.headerflags	@"EF_CUDA_TEXMODE_UNIFIED EF_CUDA_64BIT_ADDRESS EF_CUDA_ACCELERATORS EF_CUDA_SM90 EF_CUDA_VIRTUAL_SM(EF_CUDA_SM90)"
	.elftype	@"ET_EXEC"


//--------------------- .nv.info                  --------------------------
	.section	.nv.info,"",@"SHT_CUDA_INFO"
	.align	4


	//----- nvinfo : EIATTR_REGCOUNT
	.align		4
        /*0000*/ 	.byte	0x04, 0x2f
        /*0002*/ 	.short	(.L_3 - .L_2)
	.align		4
.L_2:
        /*0004*/ 	.word	index@(triton_per_fused__weight_norm_interface_0)
        /*0008*/ 	.word	0x00000014


	//----- nvinfo : EIATTR_MIN_STACK_SIZE
	.align		4
.L_3:
        /*000c*/ 	.byte	0x04, 0x12
        /*000e*/ 	.short	(.L_5 - .L_4)
	.align		4
.L_4:
        /*0010*/ 	.word	index@(triton_per_fused__weight_norm_interface_0)
        /*0014*/ 	.word	0x00000000


	//----- nvinfo : EIATTR_FRAME_SIZE
	.align		4
.L_5:
        /*0018*/ 	.byte	0x04, 0x11
        /*001a*/ 	.short	(.L_7 - .L_6)
	.align		4
.L_6:
        /*001c*/ 	.word	index@(triton_per_fused__weight_norm_interface_0)
        /*0020*/ 	.word	0x00000000


	//----- nvinfo : EIATTR_MIN_STACK_SIZE
	.align		4
.L_7:
        /*0024*/ 	.byte	0x04, 0x12
        /*0026*/ 	.short	(.L_9 - .L_8)
	.align		4
.L_8:
        /*0028*/ 	.word	index@(triton_per_fused__weight_norm_interface_0)
        /*002c*/ 	.word	0x00000000
.L_9:


//--------------------- .nv.info.triton_per_fused__weight_norm_interface_0 --------------------------
	.section	.nv.info.triton_per_fused__weight_norm_interface_0,"",@"SHT_CUDA_INFO"
	.sectionflags	@""
	.align	4


	//----- nvinfo : EIATTR_CUDA_API_VERSION
	.align		4
        /*0000*/ 	.byte	0x04, 0x37
        /*0002*/ 	.short	(.L_11 - .L_10)
.L_10:
        /*0004*/ 	.word	0x0000007c


	//----- nvinfo : EIATTR_KPARAM_INFO
	.align		4
.L_11:
        /*0008*/ 	.byte	0x04, 0x17
        /*000a*/ 	.short	(.L_13 - .L_12)
.L_12:
        /*000c*/ 	.word	0x00000000
        /*0010*/ 	.short	0x0005
        /*0012*/ 	.short	0x0024
        /*0014*/ 	.byte	0x00, 0xf0, 0x11, 0x00


	//----- nvinfo : EIATTR_KPARAM_INFO
	.align		4
.L_13:
        /*0018*/ 	.byte	0x04, 0x17
        /*001a*/ 	.short	(.L_15 - .L_14)
.L_14:
        /*001c*/ 	.word	0x00000000
        /*0020*/ 	.short	0x0004
        /*0022*/ 	.short	0x0020
        /*0024*/ 	.byte	0x00, 0xf0, 0x11, 0x00


	//----- nvinfo : EIATTR_KPARAM_INFO
	.align		4
.L_15:
        /*0028*/ 	.byte	0x04, 0x17
        /*002a*/ 	.short	(.L_17 - .L_16)
.L_16:
        /*002c*/ 	.word	0x00000000
        /*0030*/ 	.short	0x0003
        /*0032*/ 	.short	0x0018
        /*0034*/ 	.byte	0x00, 0xf4, 0x21, 0x00


	//----- nvinfo : EIATTR_KPARAM_INFO
	.align		4
.L_17:
        /*0038*/ 	.byte	0x04, 0x17
        /*003a*/ 	.short	(.L_19 - .L_18)
.L_18:
        /*003c*/ 	.word	0x00000000
        /*0040*/ 	.short	0x0002
        /*0042*/ 	.short	0x0010
        /*0044*/ 	.byte	0x00, 0xf4, 0x21, 0x00


	//----- nvinfo : EIATTR_KPARAM_INFO
	.align		4
.L_19:
        /*0048*/ 	.byte	0x04, 0x17
        /*004a*/ 	.short	(.L_21 - .L_20)
.L_20:
        /*004c*/ 	.word	0x00000000
        /*0050*/ 	.short	0x0001
        /*0052*/ 	.short	0x0008
        /*0054*/ 	.byte	0x00, 0xf4, 0x21, 0x00


	//----- nvinfo : EIATTR_KPARAM_INFO
	.align		4
.L_21:
        /*0058*/ 	.byte	0x04, 0x17
        /*005a*/ 	.short	(.L_23 - .L_22)
.L_22:
        /*005c*/ 	.word	0x00000000
        /*0060*/ 	.short	0x0000
        /*0062*/ 	.short	0x0000
        /*0064*/ 	.byte	0x00, 0xf4, 0x21, 0x00


	//----- nvinfo : EIATTR_SPARSE_MMA_MASK
	.align		4
.L_23:
        /*0068*/ 	.byte	0x03, 0x50
        /*006a*/ 	.short	0x0000


	//----- nvinfo : EIATTR_MAXREG_COUNT
	.align		4
        /*006c*/ 	.byte	0x03, 0x1b
        /*006e*/ 	.short	0x00ff


	//----- nvinfo : EIATTR_COOP_GROUP_MASK_REGIDS
	.align		4
        /*0070*/ 	.byte	0x04, 0x29
        /*0072*/ 	.short	(.L_25 - .L_24)


	//   ....[0]....
.L_24:
        /*0074*/ 	.word	0xffffffff


	//   ....[1]....
        /*0078*/ 	.word	0xffffffff


	//   ....[2]....
        /*007c*/ 	.word	0xffffffff


	//   ....[3]....
        /*0080*/ 	.word	0xffffffff


	//----- nvinfo : EIATTR_COOP_GROUP_INSTR_OFFSETS
	.align		4
.L_25:
        /*0084*/ 	.byte	0x04, 0x28
        /*0086*/ 	.short	(.L_27 - .L_26)


	//   ....[0]....
.L_26:
        /*0088*/ 	.word	0x00000240


	//   ....[1]....
        /*008c*/ 	.word	0x00000270


	//   ....[2]....
        /*0090*/ 	.word	0x000002b0


	//   ....[3]....
        /*0094*/ 	.word	0x000002e0


	//----- nvinfo : EIATTR_EXIT_INSTR_OFFSETS
	.align		4
.L_27:
        /*0098*/ 	.byte	0x04, 0x1c
        /*009a*/ 	.short	(.L_29 - .L_28)


	//   ....[0]....
.L_28:
        /*009c*/ 	.word	0x00000470


	//   ....[1]....
        /*00a0*/ 	.word	0x00000490


	//----- nvinfo : EIATTR_REQNTID
	.align		4
.L_29:
        /*00a4*/ 	.byte	0x04, 0x10
        /*00a6*/ 	.short	(.L_31 - .L_30)
.L_30:
        /*00a8*/ 	.word	0x00000080
        /*00ac*/ 	.word	0x00000001
        /*00b0*/ 	.word	0x00000001


	//----- nvinfo : EIATTR_CBANK_PARAM_SIZE
	.align		4
.L_31:
        /*00b4*/ 	.byte	0x03, 0x19
        /*00b6*/ 	.short	0x0028


	//----- nvinfo : EIATTR_PARAM_CBANK
	.align		4
        /*00b8*/ 	.byte	0x04, 0x0a
        /*00ba*/ 	.short	(.L_33 - .L_32)
	.align		4
.L_32:
        /*00bc*/ 	.word	index@(.nv.constant0.triton_per_fused__weight_norm_interface_0)
        /*00c0*/ 	.short	0x0210
        /*00c2*/ 	.short	0x0028


	//----- nvinfo : EIATTR_SW_WAR
	.align		4
.L_33:
        /*00c4*/ 	.byte	0x04, 0x36
        /*00c6*/ 	.short	(.L_35 - .L_34)
.L_34:
        /*00c8*/ 	.word	0x00000008
.L_35:


//--------------------- .nv.callgraph             --------------------------
	.section	.nv.callgraph,"",@"SHT_CUDA_CALLGRAPH"
	.align	4
	.sectionentsize	8
	.align		4
        /*0000*/ 	.word	0x00000000
	.align		4
        /*0004*/ 	.word	0xffffffff
	.align		4
        /*0008*/ 	.word	0x00000000
	.align		4
        /*000c*/ 	.word	0xfffffffe
	.align		4
        /*0010*/ 	.word	0x00000000
	.align		4
        /*0014*/ 	.word	0xfffffffd
	.align		4
        /*0018*/ 	.word	0x00000000
	.align		4
        /*001c*/ 	.word	0xfffffffc


//--------------------- .nv.constant4             --------------------------
	.section	.nv.constant4,"a",@progbits
	.align	8
	.align		8
.nv.constant4:
        /*0000*/ 	.dword	_$_str
	.align		8
        /*0008*/ 	.dword	_$_str_$_2


//--------------------- .text.triton_per_fused__weight_norm_interface_0 --------------------------
	.section	.text.triton_per_fused__weight_norm_interface_0,"ax",@progbits
	.sectionflags	@"SHF_BARRIERS=1"
	.align	128
        .global         triton_per_fused__weight_norm_interface_0
        .type           triton_per_fused__weight_norm_interface_0,@function
        .size           triton_per_fused__weight_norm_interface_0,(.L_x_1 - triton_per_fused__weight_norm_interface_0)
        .other          triton_per_fused__weight_norm_interface_0,@"STO_CUDA_ENTRY STV_DEFAULT"
triton_per_fused__weight_norm_interface_0:
.text.triton_per_fused__weight_norm_interface_0:
[----:B------:R-:W0:Y:S02]  /*0000*/  LDC R1, c[0x0][0x28] ;  /* 0x00000a00ff017b82 */ /* 0x000e240000000800 */
[----:B------:R-:W1:Y:S01]  /*0010*/  S2R R3, SR_TID.X ;  /* 0x0000000000037919 */ /* 0x000e620000002100 */
[----:B------:R-:W2:Y:S01]  /*0020*/  LDC.64 R10, c[0x0][0x218] ;  /* 0x00008600ff0a7b82 */ /* 0x000ea20000000a00 */
[----:B------:R-:W-:Y:S02]  /*0030*/  CS2R R4, SRZ ;  /* 0x0000000000047805 */ /* 0x000fe4000001ff00 */
[----:B------:R-:W-:Y:S01]  /*0040*/  CS2R R6, SRZ ;  /* 0x0000000000067805 */ /* 0x000fe2000001ff00 */
[----:B------:R-:W3:Y:S01]  /*0050*/  S2R R0, SR_CTAID.X ;  /* 0x0000000000007919 */ /* 0x000ee20000002500 */
[----:B------:R-:W-:-:S03]  /*0060*/  ULDC.64 UR6, c[0x0][0x208] ;  /* 0x0000820000067ab9 */ /* 0x000fc60000000a00 */
[----:B------:R-:W4:Y:S01]  /*0070*/  LDC.64 R12, c[0x0][0x220] ;  /* 0x00008800ff0c7b82 */ /* 0x000f220000000a00 */
[----:B-1----:R-:W-:Y:S02]  /*0080*/  SHF.R.U32.HI R9, RZ, 0x4, R3 ;  /* 0x00000004ff097819 */ /* 0x002fe40000011603 */
[----:B------:R-:W-:Y:S02]  /*0090*/  SHF.L.U32 R2, R3, 0x2, RZ ;  /* 0x0000000203027819 */ /* 0x000fe400000006ff */
[----:B---3--:R-:W-:Y:S02]  /*00a0*/  SHF.L.U32 R0, R0, 0x3, RZ ;  /* 0x0000000300007819 */ /* 0x008fe400000006ff */
[----:B------:R-:W-:Y:S02]  /*00b0*/  SGXT.U32 R9, R9, 0x3 ;  /* 0x000000030909781a */ /* 0x000fe40000000000 */
[----:B------:R-:W-:Y:S02]  /*00c0*/  LOP3.LUT R2, R2, 0x3c, RZ, 0xc0, !PT ;  /* 0x0000003c02027812 */ /* 0x000fe400078ec0ff */
[----:B------:R-:W-:-:S04]  /*00d0*/  LOP3.LUT R15, R0, R9, RZ, 0xfc, !PT ;  /* 0x00000009000f7212 */ /* 0x000fc800078efcff */
[----:B------:R-:W-:-:S04]  /*00e0*/  ISETP.GE.AND P0, PT, R15, 0x10, PT ;  /* 0x000000100f00780c */ /* 0x000fc80003f06270 */
[----:B------:R-:W-:Y:S01]  /*00f0*/  ISETP.LT.U32.AND P1, PT, R2, 0x24, !P0 ;  /* 0x000000240200780c */ /* 0x000fe20004721070 */
[----:B------:R-:W-:-:S04]  /*0100*/  IMAD R2, R15, 0x24, R2 ;  /* 0x000000240f027824 */ /* 0x000fc800078e0202 */
[----:B--2---:R-:W-:-:S08]  /*0110*/  IMAD.WIDE R10, R2, 0x4, R10 ;  /* 0x00000004020a7825 */ /* 0x004fd000078e020a */
[----:B------:R-:W2:Y:S01]  /*0120*/  @P1 LDG.E.128 R4, desc[UR6][R10.64] ;  /* 0x000000060a041981 */ /* 0x000ea2000c1e1d00 */
[----:B------:R-:W-:Y:S01]  /*0130*/  HFMA2.MMA R8, -RZ, RZ, 0, 0 ;  /* 0x00000000ff087435 */ /* 0x000fe200000001ff */
[----:B----4-:R-:W-:-:S09]  /*0140*/  IMAD.WIDE R12, R15, 0x4, R12 ;  /* 0x000000040f0c7825 */ /* 0x010fd200078e020c */
[----:B------:R1:W3:Y:S01]  /*0150*/  @!P0 LDG.E.EL R8, desc[UR6][R12.64] ;  /* 0x000000060c088981 */ /* 0x0002e2000c2e1900 */
[----:B------:R-:W4:Y:S01]  /*0160*/  S2UR UR5, SR_CgaCtaId ;  /* 0x00000000000579c3 */ /* 0x000f220000008800 */
[----:B------:R-:W-:Y:S01]  /*0170*/  UMOV UR4, 0x400 ;  /* 0x0000040000047882 */ /* 0x000fe20000000000 */
[----:B------:R-:W-:Y:S01]  /*0180*/  LOP3.LUT P0, RZ, R3, 0x78, RZ, 0xc0, !PT ;  /* 0x0000007803ff7812 */ /* 0x000fe2000780c0ff */
[----:B----4-:R-:W-:-:S06]  /*0190*/  UPRMT UR4, UR5, 0x654, UR4 ;  /* 0x0000065405047896 */ /* 0x010fcc0008000004 */
[----:B------:R-:W-:Y:S02]  /*01a0*/  LEA R9, R9, UR4, 0x2 ;  /* 0x0000000409097c11 */ /* 0x000fe4000f8e10ff */
[----:B--2---:R-:W-:Y:S02]  /*01b0*/  SEL R5, R5, RZ, P1 ;  /* 0x000000ff05057207 */ /* 0x004fe40000800000 */
[----:B------:R-:W-:Y:S02]  /*01c0*/  SEL R4, R4, RZ, P1 ;  /* 0x000000ff04047207 */ /* 0x000fe40000800000 */
[----:B------:R-:W-:Y:S01]  /*01d0*/  SEL R6, R6, RZ, P1 ;  /* 0x000000ff06067207 */ /* 0x000fe20000800000 */
[----:B------:R-:W-:Y:S01]  /*01e0*/  FMUL R15, R5, R5 ;  /* 0x00000005050f7220 */ /* 0x000fe20000400000 */
[----:B------:R-:W-:-:S03]  /*01f0*/  SEL R7, R7, RZ, P1 ;  /* 0x000000ff07077207 */ /* 0x000fc60000800000 */
[----:B------:R-:W-:-:S04]  /*0200*/  FFMA R15, R4, R4, R15 ;  /* 0x00000004040f7223 */ /* 0x000fc8000000000f */
[----:B------:R-:W-:-:S04]  /*0210*/  FFMA R10, R6, R6, R15 ;  /* 0x00000006060a7223 */ /* 0x000fc8000000000f */
[----:B------:R-:W-:-:S05]  /*0220*/  FFMA R10, R7, R7, R10 ;  /* 0x00000007070a7223 */ /* 0x000fca000000000a */
[----:B------:R-:W-:-:S05]  /*0230*/  FSEL R10, R10, RZ, P1 ;  /* 0x000000ff0a0a7208 */ /* 0x000fca0000800000 */
[----:B------:R-:W2:Y:S02]  /*0240*/  SHFL.BFLY PT, R11, R10, 0x8, 0x1f ;  /* 0x0d001f000a0b7f89 */ /* 0x000ea400000e0000 */
[----:B--2---:R-:W-:Y:S01]  /*0250*/  FADD R11, R10, R11 ;  /* 0x0000000b0a0b7221 */ /* 0x004fe20000000000 */
[----:B------:R-:W-:-:S04]  /*0260*/  LOP3.LUT R10, R3, 0x7, RZ, 0xc0, !PT ;  /* 0x00000007030a7812 */ /* 0x000fc800078ec0ff */
[----:B-1----:R-:W1:Y:S01]  /*0270*/  SHFL.BFLY PT, R12, R11, 0x4, 0x1f ;  /* 0x0c801f000b0c7f89 */ /* 0x002e6200000e0000 */
[----:B------:R-:W-:Y:S01]  /*0280*/  LEA R15, R10, UR4, 0x2 ;  /* 0x000000040a0f7c11 */ /* 0x000fe2000f8e10ff */
[----:B-1----:R-:W-:Y:S02]  /*0290*/  FADD R12, R11, R12 ;  /* 0x0000000c0b0c7221 */ /* 0x002fe40000000000 */
[----:B------:R-:W1:Y:S03]  /*02a0*/  LDC.64 R10, c[0x0][0x228] ;  /* 0x00008a00ff0a7b82 */ /* 0x000e660000000a00 */
[----:B------:R-:W2:Y:S01]  /*02b0*/  SHFL.BFLY PT, R13, R12, 0x2, 0x1f ;  /* 0x0c401f000c0d7f89 */ /* 0x000ea200000e0000 */
[----:B-1----:R-:W-:-:S04]  /*02c0*/  IMAD.WIDE R10, R2, 0x4, R10 ;  /* 0x00000004020a7825 */ /* 0x002fc800078e020a */
[----:B--2---:R-:W-:-:S05]  /*02d0*/  FADD R13, R12, R13 ;  /* 0x0000000d0c0d7221 */ /* 0x004fca0000000000 */
[----:B------:R-:W1:Y:S02]  /*02e0*/  SHFL.BFLY PT, R14, R13, 0x1, 0x1f ;  /* 0x0c201f000d0e7f89 */ /* 0x000e6400000e0000 */
[----:B-1----:R-:W-:Y:S02]  /*02f0*/  FADD R14, R13, R14 ;  /* 0x0000000e0d0e7221 */ /* 0x002fe40000000000 */
[----:B------:R-:W1:Y:S02]  /*0300*/  LDC.64 R12, c[0x0][0x210] ;  /* 0x00008400ff0c7b82 */ /* 0x000e640000000a00 */
[----:B------:R-:W2:Y:S01]  /*0310*/  MUFU.SQRT R16, R14 ;  /* 0x0000000e00107308 */ /* 0x000ea20000002000 */
[----:B------:R4:W-:Y:S05]  /*0320*/  STS [R9], R14 ;  /* 0x0000000e09007388 */ /* 0x0009ea0000000800 */
[----:B------:R-:W-:Y:S01]  /*0330*/  BAR.SYNC.DEFER_BLOCKING 0x0 ;  /* 0x0000000000007b1d */ /* 0x000fe20000010000 */
[----:B----4-:R-:W-:-:S02]  /*0340*/  LOP3.LUT R9, R0, 0x7, R3, 0xf8, !PT ;  /* 0x0000000700097812 */ /* 0x010fc400078ef803 */
[C---:B--2---:R-:W-:Y:S02]  /*0350*/  FSETP.GT.AND P2, PT, R16.reuse, 8.50705917302346158658e+37, PT ;  /* 0x7e8000001000780b */ /* 0x044fe40003f44000 */
[----:B------:R-:W-:Y:S02]  /*0360*/  FSETP.GEU.AND P3, PT, R16, 1.175494350822287508e-38, PT ;  /* 0x008000001000780b */ /* 0x000fe40003f6e000 */
[C---:B------:R-:W-:Y:S01]  /*0370*/  ISETP.LT.AND P0, PT, R9.reuse, 0x10, !P0 ;  /* 0x000000100900780c */ /* 0x040fe20004701270 */
[----:B-1----:R-:W-:-:S08]  /*0380*/  IMAD.WIDE R12, R9, 0x4, R12 ;  /* 0x00000004090c7825 */ /* 0x002fd000078e020c */
[----:B------:R-:W-:Y:S01]  /*0390*/  @P2 FMUL R16, R16, 0.25 ;  /* 0x3e80000010102820 */ /* 0x000fe20000400000 */
[----:B------:R-:W1:Y:S01]  /*03a0*/  LDS R15, [R15] ;  /* 0x000000000f0f7984 */ /* 0x000e620000000800 */
[----:B---3--:R-:W-:Y:S02]  /*03b0*/  @P2 FMUL R8, R8, 0.25 ;  /* 0x3e80000008082820 */ /* 0x008fe40000400000 */
[----:B------:R-:W-:Y:S02]  /*03c0*/  @!P3 FMUL R16, R16, 16777216 ;  /* 0x4b8000001010b820 */ /* 0x000fe40000400000 */
[----:B------:R-:W-:Y:S02]  /*03d0*/  @!P3 FMUL R8, R8, 16777216 ;  /* 0x4b8000000808b820 */ /* 0x000fe40000400000 */
[----:B------:R-:W2:Y:S02]  /*03e0*/  MUFU.RCP R17, R16 ;  /* 0x0000001000117308 */ /* 0x000ea40000001000 */
[----:B--2---:R-:W-:-:S04]  /*03f0*/  FMUL R17, R17, R8 ;  /* 0x0000000811117220 */ /* 0x004fc80000400000 */
[-C--:B------:R-:W-:Y:S01]  /*0400*/  FMUL R4, R4, R17.reuse ;  /* 0x0000001104047220 */ /* 0x080fe20000400000 */
[-C--:B------:R-:W-:Y:S01]  /*0410*/  FMUL R5, R5, R17.reuse ;  /* 0x0000001105057220 */ /* 0x080fe20000400000 */
[-C--:B------:R-:W-:Y:S01]  /*0420*/  FMUL R6, R6, R17.reuse ;  /* 0x0000001106067220 */ /* 0x080fe20000400000 */
[----:B------:R-:W-:Y:S01]  /*0430*/  FMUL R7, R7, R17 ;  /* 0x0000001107077220 */ /* 0x000fe20000400000 */
[----:B-1----:R-:W1:Y:S01]  /*0440*/  MUFU.SQRT R3, R15 ;  /* 0x0000000f00037308 */ /* 0x002e620000002000 */
[----:B------:R-:W-:Y:S06]  /*0450*/  BAR.SYNC.DEFER_BLOCKING 0x0 ;  /* 0x0000000000007b1d */ /* 0x000fec0000010000 */
[----:B-1----:R1:W-:Y:S01]  /*0460*/  @P0 STG.E desc[UR6][R12.64], R3 ;  /* 0x000000030c000986 */ /* 0x0023e2000c101906 */
[----:B------:R-:W-:Y:S05]  /*0470*/  @!P1 EXIT ;  /* 0x000000000000994d */ /* 0x000fea0003800000 */
[----:B------:R-:W-:Y:S01]  /*0480*/  STG.E.128 desc[UR6][R10.64], R4 ;  /* 0x000000040a007986 */ /* 0x000fe2000c101d06 */
[----:B------:R-:W-:Y:S05]  /*0490*/  EXIT ;  /* 0x000000000000794d */ /* 0x000fea0003800000 */
.L_x_0:
[----:B------:R-:W-:-:S00]  /*04a0*/  BRA `(.L_x_0) ;  /* 0xfffffffc00fc7947 */ /* 0x000fc0000383ffff */
[----:B------:R-:W-:-:S00]  /*04b0*/  NOP ;  /* 0x0000000000007918 */ /* 0x000fc00000000000 */
        /* <DEDUP_REMOVED lines=12> */
.L_x_1:


//--------------------- .nv.global.init           --------------------------
	.section	.nv.global.init,"aw",@progbits
.nv.global.init:
	.type		_$_str,@object
	.size		_$_str,(_$_str_$_2 - _$_str)
_$_str:
        /*0000*/ 	.byte	0x5f, 0x5f, 0x43, 0x55, 0x44, 0x41, 0x5f, 0x46, 0x54, 0x5a, 0x00
	.type		_$_str_$_2,@object
	.size		_$_str_$_2,(.L_1 - _$_str_$_2)
_$_str_$_2:
        /*000b*/ 	.byte	0x5f, 0x5f, 0x43, 0x55, 0x44, 0x41, 0x5f, 0x50, 0x52, 0x45, 0x43, 0x5f, 0x53, 0x51, 0x52, 0x54
        /*001b*/ 	.byte	0x00
.L_1:


//--------------------- .nv.shared.triton_per_fused__weight_norm_interface_0 --------------------------
	.section	.nv.shared.triton_per_fused__weight_norm_interface_0,"aw",@nobits
	.sectionflags	@""
	.align	16
	.zero		1024


//--------------------- .nv.constant0.triton_per_fused__weight_norm_interface_0 --------------------------
	.section	.nv.constant0.triton_per_fused__weight_norm_interface_0,"a",@progbits
	.sectionflags	@""
	.align	4
.nv.constant0.triton_per_fused__weight_norm_interface_0:
	.zero		568
